	.headerflags	@"EF_CUDA_TEXMODE_UNIFIED EF_CUDA_64BIT_ADDRESS EF_CUDA_ACCELERATORS EF_CUDA_SM90 EF_CUDA_VIRTUAL_SM(EF_CUDA_SM90)"
	.elftype	@"ET_EXEC"


//--------------------- .nv.info                  --------------------------
	.section	.nv.info,"",@"SHT_CUDA_INFO"
	.align	4


	//----- nvinfo : EIATTR_REGCOUNT
	.align		4
        /*0000*/ 	.byte	0x04, 0x2f
        /*0002*/ 	.short	(.L_1 - .L_0)
	.align		4
.L_0:
        /*0004*/ 	.word	index@(triton_poi_fused_mean_5)
        /*0008*/ 	.word	0x0000000c


	//----- nvinfo : EIATTR_MIN_STACK_SIZE
	.align		4
.L_1:
        /*000c*/ 	.byte	0x04, 0x12
        /*000e*/ 	.short	(.L_3 - .L_2)
	.align		4
.L_2:
        /*0010*/ 	.word	index@(triton_poi_fused_mean_5)
        /*0014*/ 	.word	0x00000000


	//----- nvinfo : EIATTR_FRAME_SIZE
	.align		4
.L_3:
        /*0018*/ 	.byte	0x04, 0x11
        /*001a*/ 	.short	(.L_5 - .L_4)
	.align		4
.L_4:
        /*001c*/ 	.word	index@(triton_poi_fused_mean_5)
        /*0020*/ 	.word	0x00000000


	//----- nvinfo : EIATTR_MIN_STACK_SIZE
	.align		4
.L_5:
        /*0024*/ 	.byte	0x04, 0x12
        /*0026*/ 	.short	(.L_7 - .L_6)
	.align		4
.L_6:
        /*0028*/ 	.word	index@(triton_poi_fused_mean_5)
        /*002c*/ 	.word	0x00000000
.L_7:


//--------------------- .nv.info.triton_poi_fused_mean_5 --------------------------
	.section	.nv.info.triton_poi_fused_mean_5,"",@"SHT_CUDA_INFO"
	.sectionflags	@""
	.align	4


	//----- nvinfo : EIATTR_CUDA_API_VERSION
	.align		4
        /*0000*/ 	.byte	0x04, 0x37
        /*0002*/ 	.short	(.L_9 - .L_8)
.L_8:
        /*0004*/ 	.word	0x0000007c


	//----- nvinfo : EIATTR_KPARAM_INFO
	.align		4
.L_9:
        /*0008*/ 	.byte	0x04, 0x17
        /*000a*/ 	.short	(.L_11 - .L_10)
.L_10:
        /*000c*/ 	.word	0x00000000
        /*0010*/ 	.short	0x0002
        /*0012*/ 	.short	0x0010
        /*0014*/ 	.byte	0x00, 0xf0, 0x11, 0x00


	//----- nvinfo : EIATTR_KPARAM_INFO
	.align		4
.L_11:
        /*0018*/ 	.byte	0x04, 0x17
        /*001a*/ 	.short	(.L_13 - .L_12)
.L_12:
        /*001c*/ 	.word	0x00000000
        /*0020*/ 	.short	0x0001
        /*0022*/ 	.short	0x0008
        /*0024*/ 	.byte	0x00, 0xf4, 0x21, 0x00


	//----- nvinfo : EIATTR_KPARAM_INFO
	.align		4
.L_13:
        /*0028*/ 	.byte	0x04, 0x17
        /*002a*/ 	.short	(.L_15 - .L_14)
.L_14:
        /*002c*/ 	.word	0x00000000
        /*0030*/ 	.short	0x0000
        /*0032*/ 	.short	0x0000
        /*0034*/ 	.byte	0x00, 0xf4, 0x21, 0x00


	//----- nvinfo : EIATTR_SPARSE_MMA_MASK
	.align		4
.L_15:
        /*0038*/ 	.byte	0x03, 0x50
        /*003a*/ 	.short	0x0000


	//----- nvinfo : EIATTR_MAXREG_COUNT
	.align		4
        /*003c*/ 	.byte	0x03, 0x1b
        /*003e*/ 	.short	0x00ff


	//----- nvinfo : EIATTR_EXIT_INSTR_OFFSETS
	.align		4
        /*0040*/ 	.byte	0x04, 0x1c
        /*0042*/ 	.short	(.L_17 - .L_16)


	//   ....[0]....
.L_16:
        /*0044*/ 	.word	0x00000160


	//   ....[1]....
        /*0048*/ 	.word	0x00000190


	//----- nvinfo : EIATTR_REQNTID
	.align		4
.L_17:
        /*004c*/ 	.byte	0x04, 0x10
        /*004e*/ 	.short	(.L_19 - .L_18)
.L_18:
        /*0050*/ 	.word	0x00000080
        /*0054*/ 	.word	0x00000001
        /*0058*/ 	.word	0x00000001


	//----- nvinfo : EIATTR_CBANK_PARAM_SIZE
	.align		4
.L_19:
        /*005c*/ 	.byte	0x03, 0x19
        /*005e*/ 	.short	0x0014


	//----- nvinfo : EIATTR_PARAM_CBANK
	.align		4
        /*0060*/ 	.byte	0x04, 0x0a
        /*0062*/ 	.short	(.L_21 - .L_20)
	.align		4
.L_20:
        /*0064*/ 	.word	index@(.nv.constant0.triton_poi_fused_mean_5)
        /*0068*/ 	.short	0x0210
        /*006a*/ 	.short	0x0014


	//----- nvinfo : EIATTR_SW_WAR
	.align		4
.L_21:
        /*006c*/ 	.byte	0x04, 0x36
        /*006e*/ 	.short	(.L_23 - .L_22)
.L_22:
        /*0070*/ 	.word	0x00000008
.L_23:


//--------------------- .nv.callgraph             --------------------------
	.section	.nv.callgraph,"",@"SHT_CUDA_CALLGRAPH"
	.align	4
	.sectionentsize	8
	.align		4
        /*0000*/ 	.word	0x00000000
	.align		4
        /*0004*/ 	.word	0xffffffff
	.align		4
        /*0008*/ 	.word	0x00000000
	.align		4
        /*000c*/ 	.word	0xfffffffe
	.align		4
        /*0010*/ 	.word	0x00000000
	.align		4
        /*0014*/ 	.word	0xfffffffd
	.align		4
        /*0018*/ 	.word	0x00000000
	.align		4
        /*001c*/ 	.word	0xfffffffc


//--------------------- .text.triton_poi_fused_mean_5 --------------------------
	.section	.text.triton_poi_fused_mean_5,"ax",@progbits
	.align	128
        .global         triton_poi_fused_mean_5
        .type           triton_poi_fused_mean_5,@function
        .size           triton_poi_fused_mean_5,(.L_x_1 - triton_poi_fused_mean_5)
        .other          triton_poi_fused_mean_5,@"STO_CUDA_ENTRY STV_DEFAULT"
triton_poi_fused_mean_5:
.text.triton_poi_fused_mean_5:
[----:B------:R-:W0:Y:S02]  /*0000*/  LDC R1, c[0x0][0x28] ;  /* 0x00000a00ff017b82 */ /* 0x000e240000000800 */
[----:B------:R-:W1:Y:S01]  /*0010*/  S2R R0, SR_TID.X ;  /* 0x0000000000007919 */ /* 0x000e620000002100 */
[----:B------:R-:W2:Y:S01]  /*0020*/  LDC.64 R2, c[0x0][0x210] ;  /* 0x00008400ff027b82 */ /* 0x000ea20000000a00 */
[----:B------:R-:W-:Y:S01]  /*0030*/  CS2R R8, SRZ ;  /* 0x0000000000087805 */ /* 0x000fe2000001ff00 */
[----:B------:R-:W-:Y:S01]  /*0040*/  ULDC.64 UR4, c[0x0][0x208] ;  /* 0x0000820000047ab9 */ /* 0x000fe20000000a00 */
[----:B------:R-:W3:Y:S01]  /*0050*/  S2R R7, SR_CTAID.X ;  /* 0x0000000000077919 */ /* 0x000ee20000002500 */
[----:B------:R-:W-:Y:S02]  /*0060*/  MOV R6, RZ ;  /* 0x000000ff00067202 */ /* 0x000fe40000000f00 */
[----:B-1----:R-:W-:-:S04]  /*0070*/  LOP3.LUT R0, R0, 0x7f, RZ, 0xc0, !PT ;  /* 0x0000007f00007812 */ /* 0x002fc800078ec0ff */
[----:B---3--:R-:W-:Y:S01]  /*0080*/  LEA R7, R7, R0, 0x7 ;  /* 0x0000000007077211 */ /* 0x008fe200078e38ff */
[----:B------:R-:W-:-:S03]  /*0090*/  HFMA2.MMA R0, -RZ, RZ, 0, 0 ;  /* 0x00000000ff007435 */ /* 0x000fc600000001ff */
[C---:B------:R-:W-:Y:S02]  /*00a0*/  ISETP.GE.AND P0, PT, R7.reuse, 0x200, PT ;  /* 0x000002000700780c */ /* 0x040fe40003f06270 */
[----:B------:R-:W-:-:S05]  /*00b0*/  SHF.L.U32 R5, R7, 0x2, RZ ;  /* 0x0000000207057819 */ /* 0x000fca00000006ff */
[----:B--2---:R-:W-:Y:S02]  /*00c0*/  IMAD.WIDE R2, R5, 0x4, R2 ;  /* 0x0000000405027825 */ /* 0x004fe400078e0202 */
[----:B------:R-:W1:Y:S04]  /*00d0*/  LDC.64 R4, c[0x0][0x218] ;  /* 0x00008600ff047b82 */ /* 0x000e680000000a00 */
[----:B------:R-:W2:Y:S04]  /*00e0*/  @!P0 LDG.E.EL R0, desc[UR4][R2.64] ;  /* 0x0000000402008981 */ /* 0x000ea8000c2e1900 */
[----:B------:R-:W2:Y:S04]  /*00f0*/  @!P0 LDG.E.EL R9, desc[UR4][R2.64+0x4] ;  /* 0x0000040402098981 */ /* 0x000ea8000c2e1900 */
[----:B------:R-:W3:Y:S04]  /*0100*/  @!P0 LDG.E.EL R6, desc[UR4][R2.64+0x8] ;  /* 0x0000080402068981 */ /* 0x000ee8000c2e1900 */
[----:B------:R-:W4:Y:S01]  /*0110*/  @!P0 LDG.E.EL R8, desc[UR4][R2.64+0xc] ;  /* 0x00000c0402088981 */ /* 0x000f22000c2e1900 */
[----:B-1----:R-:W-:-:S04]  /*0120*/  IMAD.WIDE R4, R7, 0x4, R4 ;  /* 0x0000000407047825 */ /* 0x002fc800078e0204 */
[----:B--2---:R-:W-:-:S04]  /*0130*/  FADD R9, R9, R0 ;  /* 0x0000000009097221 */ /* 0x004fc80000000000 */
[----:B---3--:R-:W-:-:S04]  /*0140*/  FADD R9, R9, R6 ;  /* 0x0000000609097221 */ /* 0x008fc80000000000 */
[----:B----4-:R-:W-:Y:S01]  /*0150*/  FADD R8, R9, R8 ;  /* 0x0000000809087221 */ /* 0x010fe20000000000 */
[----:B------:R-:W-:Y:S06]  /*0160*/  @P0 EXIT ;  /* 0x000000000000094d */ /* 0x000fec0003800000 */
[----:B------:R-:W-:-:S05]  /*0170*/  FMUL R3, R8, 0.25 ;  /* 0x3e80000008037820 */ /* 0x000fca0000400000 */
[----:B------:R-:W-:Y:S01]  /*0180*/  STG.E desc[UR4][R4.64], R3 ;  /* 0x0000000304007986 */ /* 0x000fe2000c101904 */
[----:B------:R-:W-:Y:S05]  /*0190*/  EXIT ;  /* 0x000000000000794d */ /* 0x000fea0003800000 */
.L_x_0:
[----:B------:R-:W-:-:S00]  /*01a0*/  BRA `(.L_x_0) ;  /* 0xfffffffc00fc7947 */ /* 0x000fc0000383ffff */
[----:B------:R-:W-:-:S00]  /*01b0*/  NOP ;  /* 0x0000000000007918 */ /* 0x000fc00000000000 */
        /* <DEDUP_REMOVED lines=12> */
.L_x_1:


//--------------------- .nv.constant0.triton_poi_fused_mean_5 --------------------------
	.section	.nv.constant0.triton_poi_fused_mean_5,"a",@progbits
	.sectionflags	@""
	.align	4
.nv.constant0.triton_poi_fused_mean_5:
	.zero		548
